	.headerflags	@"EF_CUDA_TEXMODE_UNIFIED EF_CUDA_64BIT_ADDRESS EF_CUDA_ACCELERATORS EF_CUDA_SM90 EF_CUDA_VIRTUAL_SM(EF_CUDA_SM90)"
	.elftype	@"ET_EXEC"


//--------------------- .nv.info                  --------------------------
	.section	.nv.info,"",@"SHT_CUDA_INFO"
	.align	4


	//----- nvinfo : EIATTR_REGCOUNT
	.align		4
        /*0000*/ 	.byte	0x04, 0x2f
        /*0002*/ 	.short	(.L_3 - .L_2)
	.align		4
.L_2:
        /*0004*/ 	.word	index@(triton_poi_fused__native_batch_norm_legit_no_training_relu_68)
        /*0008*/ 	.word	0x00000030


	//----- nvinfo : EIATTR_MIN_STACK_SIZE
	.align		4
.L_3:
        /*000c*/ 	.byte	0x04, 0x12
        /*000e*/ 	.short	(.L_5 - .L_4)
	.align		4
.L_4:
        /*0010*/ 	.word	index@(triton_poi_fused__native_batch_norm_legit_no_training_relu_68)
        /*0014*/ 	.word	0x00000000


	//----- nvinfo : EIATTR_FRAME_SIZE
	.align		4
.L_5:
        /*0018*/ 	.byte	0x04, 0x11
        /*001a*/ 	.short	(.L_7 - .L_6)
	.align		4
.L_6:
        /*001c*/ 	.word	index@(triton_poi_fused__native_batch_norm_legit_no_training_relu_68)
        /*0020*/ 	.word	0x00000000


	//----- nvinfo : EIATTR_MIN_STACK_SIZE
	.align		4
.L_7:
        /*0024*/ 	.byte	0x04, 0x12
        /*0026*/ 	.short	(.L_9 - .L_8)
	.align		4
.L_8:
        /*0028*/ 	.word	index@(triton_poi_fused__native_batch_norm_legit_no_training_relu_68)
        /*002c*/ 	.word	0x00000000
.L_9:


//--------------------- .nv.info.triton_poi_fused__native_batch_norm_legit_no_training_relu_68 --------------------------
	.section	.nv.info.triton_poi_fused__native_batch_norm_legit_no_training_relu_68,"",@"SHT_CUDA_INFO"
	.sectionflags	@""
	.align	4


	//----- nvinfo : EIATTR_CUDA_API_VERSION
	.align		4
        /*0000*/ 	.byte	0x04, 0x37
        /*0002*/ 	.short	(.L_11 - .L_10)
.L_10:
        /*0004*/ 	.word	0x0000007c


	//----- nvinfo : EIATTR_KPARAM_INFO
	.align		4
.L_11:
        /*0008*/ 	.byte	0x04, 0x17
        /*000a*/ 	.short	(.L_13 - .L_12)
.L_12:
        /*000c*/ 	.word	0x00000000
        /*0010*/ 	.short	0x0006
        /*0012*/ 	.short	0x0030
        /*0014*/ 	.byte	0x00, 0xf0, 0x11, 0x00


	//----- nvinfo : EIATTR_KPARAM_INFO
	.align		4
.L_13:
        /*0018*/ 	.byte	0x04, 0x17
        /*001a*/ 	.short	(.L_15 - .L_14)
.L_14:
        /*001c*/ 	.word	0x00000000
        /*0020*/ 	.short	0x0005
        /*0022*/ 	.short	0x0028
        /*0024*/ 	.byte	0x00, 0xf4, 0x21, 0x00


	//----- nvinfo : EIATTR_KPARAM_INFO
	.align		4
.L_15:
        /*0028*/ 	.byte	0x04, 0x17
        /*002a*/ 	.short	(.L_17 - .L_16)
.L_16:
        /*002c*/ 	.word	0x00000000
        /*0030*/ 	.short	0x0004
        /*0032*/ 	.short	0x0020
        /*0034*/ 	.byte	0x00, 0xf4, 0x21, 0x00


	//----- nvinfo : EIATTR_KPARAM_INFO
	.align		4
.L_17:
        /*0038*/ 	.byte	0x04, 0x17
        /*003a*/ 	.short	(.L_19 - .L_18)
.L_18:
        /*003c*/ 	.word	0x00000000
        /*0040*/ 	.short	0x0003
        /*0042*/ 	.short	0x0018
        /*0044*/ 	.byte	0x00, 0xf4, 0x21, 0x00


	//----- nvinfo : EIATTR_KPARAM_INFO
	.align		4
.L_19:
        /*0048*/ 	.byte	0x04, 0x17
        /*004a*/ 	.short	(.L_21 - .L_20)
.L_20:
        /*004c*/ 	.word	0x00000000
        /*0050*/ 	.short	0x0002
        /*0052*/ 	.short	0x0010
        /*0054*/ 	.byte	0x00, 0xf4, 0x21, 0x00


	//----- nvinfo : EIATTR_KPARAM_INFO
	.align		4
.L_21:
        /*0058*/ 	.byte	0x04, 0x17
        /*005a*/ 	.short	(.L_23 - .L_22)
.L_22:
        /*005c*/ 	.word	0x00000000
        /*0060*/ 	.short	0x0001
        /*0062*/ 	.short	0x0008
        /*0064*/ 	.byte	0x00, 0xf4, 0x21, 0x00


	//----- nvinfo : EIATTR_KPARAM_INFO
	.align		4
.L_23:
        /*0068*/ 	.byte	0x04, 0x17
        /*006a*/ 	.short	(.L_25 - .L_24)
.L_24:
        /*006c*/ 	.word	0x00000000
        /*0070*/ 	.short	0x0000
        /*0072*/ 	.short	0x0000
        /*0074*/ 	.byte	0x00, 0xf4, 0x21, 0x00


	//----- nvinfo : EIATTR_SPARSE_MMA_MASK
	.align		4
.L_25:
        /*0078*/ 	.byte	0x03, 0x50
        /*007a*/ 	.short	0x0000


	//----- nvinfo : EIATTR_MAXREG_COUNT
	.align		4
        /*007c*/ 	.byte	0x03, 0x1b
        /*007e*/ 	.short	0x00ff


	//----- nvinfo : EIATTR_EXIT_INSTR_OFFSETS
	.align		4
        /*0080*/ 	.byte	0x04, 0x1c
        /*0082*/ 	.short	(.L_27 - .L_26)


	//   ....[0]....
.L_26:
        /*0084*/ 	.word	0x00000d90


	//   ....[1]....
        /*0088*/ 	.word	0x00000db0


	//----- nvinfo : EIATTR_REQNTID
	.align		4
.L_27:
        /*008c*/ 	.byte	0x04, 0x10
        /*008e*/ 	.short	(.L_29 - .L_28)
.L_28:
        /*0090*/ 	.word	0x00000080
        /*0094*/ 	.word	0x00000001
        /*0098*/ 	.word	0x00000001


	//----- nvinfo : EIATTR_CBANK_PARAM_SIZE
	.align		4
.L_29:
        /*009c*/ 	.byte	0x03, 0x19
        /*009e*/ 	.short	0x0034


	//----- nvinfo : EIATTR_PARAM_CBANK
	.align		4
        /*00a0*/ 	.byte	0x04, 0x0a
        /*00a2*/ 	.short	(.L_31 - .L_30)
	.align		4
.L_30:
        /*00a4*/ 	.word	index@(.nv.constant0.triton_poi_fused__native_batch_norm_legit_no_training_relu_68)
        /*00a8*/ 	.short	0x0210
        /*00aa*/ 	.short	0x0034


	//----- nvinfo : EIATTR_SW_WAR
	.align		4
.L_31:
        /*00ac*/ 	.byte	0x04, 0x36
        /*00ae*/ 	.short	(.L_33 - .L_32)
.L_32:
        /*00b0*/ 	.word	0x00000008
.L_33:


//--------------------- .nv.callgraph             --------------------------
	.section	.nv.callgraph,"",@"SHT_CUDA_CALLGRAPH"
	.align	4
	.sectionentsize	8
	.align		4
        /*0000*/ 	.word	0x00000000
	.align		4
        /*0004*/ 	.word	0xffffffff
	.align		4
        /*0008*/ 	.word	0x00000000
	.align		4
        /*000c*/ 	.word	0xfffffffe
	.align		4
        /*0010*/ 	.word	0x00000000
	.align		4
        /*0014*/ 	.word	0xfffffffd
	.align		4
        /*0018*/ 	.word	0x00000000
	.align		4
        /*001c*/ 	.word	0xfffffffc


//--------------------- .nv.constant4             --------------------------
	.section	.nv.constant4,"a",@progbits
	.align	8
	.align		8
.nv.constant4:
        /*0000*/ 	.dword	_$_str
	.align		8
        /*0008*/ 	.dword	_$_str_$_2


//--------------------- .text.triton_poi_fused__native_batch_norm_legit_no_training_relu_68 --------------------------
	.section	.text.triton_poi_fused__native_batch_norm_legit_no_training_relu_68,"ax",@progbits
	.align	128
        .global         triton_poi_fused__native_batch_norm_legit_no_training_relu_68
        .type           triton_poi_fused__native_batch_norm_legit_no_training_relu_68,@function
        .size           triton_poi_fused__native_batch_norm_legit_no_training_relu_68,(.L_x_1 - triton_poi_fused__native_batch_norm_legit_no_training_relu_68)
        .other          triton_poi_fused__native_batch_norm_legit_no_training_relu_68,@"STO_CUDA_ENTRY STV_DEFAULT"
triton_poi_fused__native_batch_norm_legit_no_training_relu_68:
.text.triton_poi_fused__native_batch_norm_legit_no_training_relu_68:
[----:B------:R-:W0:Y:S01]  /*0000*/  LDC R1, c[0x0][0x28] ;  /* 0x00000a00ff017b82 */ /* 0x000e220000000800 */
[----:B------:R-:W1:Y:S07]  /*0010*/  S2R R0, SR_TID.X ;  /* 0x0000000000007919 */ /* 0x000e6e0000002100 */
[----:B------:R-:W2:Y:S01]  /*0020*/  LDC.64 R4, c[0x0][0x220] ;  /* 0x00008800ff047b82 */ /* 0x000ea20000000a00 */
[----:B------:R-:W-:Y:S01]  /*0030*/  HFMA2.MMA R42, -RZ, RZ, 0, 0 ;  /* 0x00000000ff2a7435 */ /* 0x000fe200000001ff */
[----:B------:R-:W-:Y:S01]  /*0040*/  ULDC.64 UR4, c[0x0][0x208] ;  /* 0x0000820000047ab9 */ /* 0x000fe20000000a00 */
[----:B------:R-:W3:Y:S01]  /*0050*/  S2R R3, SR_CTAID.X ;  /* 0x0000000000037919 */ /* 0x000ee20000002500 */
[----:B------:R-:W-:-:S02]  /*0060*/  MOV R38, RZ ;  /* 0x000000ff00267202 */ /* 0x000fc40000000f00 */
[----:B------:R-:W-:Y:S02]  /*0070*/  CS2R R36, SRZ ;  /* 0x0000000000247805 */ /* 0x000fe4000001ff00 */
[----:B------:R-:W-:Y:S02]  /*0080*/  CS2R R24, SRZ ;  /* 0x0000000000187805 */ /* 0x000fe4000001ff00 */
[----:B------:R-:W-:Y:S02]  /*0090*/  CS2R R34, SRZ ;  /* 0x0000000000227805 */ /* 0x000fe4000001ff00 */
[----:B------:R-:W-:Y:S01]  /*00a0*/  CS2R R32, SRZ ;  /* 0x0000000000207805 */ /* 0x000fe2000001ff00 */
[----:B------:R-:W4:Y:S08]  /*00b0*/  LDC.64 R30, c[0x0][0x218] ;  /* 0x00008600ff1e7b82 */ /* 0x000f300000000a00 */
[----:B------:R-:W5:Y:S08]  /*00c0*/  LDC.64 R28, c[0x0][0x228] ;  /* 0x00008a00ff1c7b82 */ /* 0x000f700000000a00 */
[----:B------:R-:W4:Y:S01]  /*00d0*/  LDC.64 R16, c[0x0][0x230] ;  /* 0x00008c00ff107b82 */ /* 0x000f220000000a00 */
[----:B-1----:R-:W-:-:S07]  /*00e0*/  SHF.L.U32 R0, R0, 0x2, RZ ;  /* 0x0000000200007819 */ /* 0x002fce00000006ff */
[----:B------:R-:W1:Y:S01]  /*00f0*/  LDC.64 R26, c[0x0][0x210] ;  /* 0x00008400ff1a7b82 */ /* 0x000e620000000a00 */
[----:B---3--:R-:W-:Y:S02]  /*0100*/  SHF.R.S32.HI R7, RZ, 0x15, R3 ;  /* 0x00000015ff077819 */ /* 0x008fe40000011403 */
[----:B------:R-:W-:Y:S02]  /*0110*/  LOP3.LUT R0, R0, 0x1fc, RZ, 0xc0, !PT ;  /* 0x000001fc00007812 */ /* 0x000fe400078ec0ff */
[----:B------:R-:W-:Y:S02]  /*0120*/  SGXT R7, R7, 0x1 ;  /* 0x000000010707781a */ /* 0x000fe40000000200 */
[----:B------:R-:W-:-:S04]  /*0130*/  LEA R0, R3, R0, 0xa ;  /* 0x0000000003007211 */ /* 0x000fc800078e50ff */
[----:B------:R-:W-:Y:S02]  /*0140*/  LEA.HI R2, R7, R0, RZ, 0x8 ;  /* 0x0000000007027211 */ /* 0x000fe400078f40ff */
[----:B------:R-:W-:Y:S02]  /*0150*/  ISETP.GE.AND P1, PT, R0, 0x40800, PT ;  /* 0x000408000000780c */ /* 0x000fe40003f26270 */
[----:B------:R-:W-:-:S05]  /*0160*/  SHF.R.S32.HI R2, RZ, 0x8, R2 ;  /* 0x00000008ff027819 */ /* 0x000fca0000011402 */
[----:B------:R-:W-:-:S05]  /*0170*/  IMAD.HI R3, R2, 0xfe03f81, RZ ;  /* 0x0fe03f8102037827 */ /* 0x000fca00078e02ff */
[----:B------:R-:W-:-:S04]  /*0180*/  SHF.R.U32.HI R6, RZ, 0x1f, R3 ;  /* 0x0000001fff067819 */ /* 0x000fc80000011603 */
[----:B------:R-:W-:-:S05]  /*0190*/  LEA.HI.SX32 R41, R3, R6, 0x1c ;  /* 0x0000000603297211 */ /* 0x000fca00078fe2ff */
[----:B------:R-:W-:-:S04]  /*01a0*/  IMAD R41, R41, -0x102, R2 ;  /* 0xfffffefe29297824 */ /* 0x000fc800078e0202 */
[----:B--2---:R-:W-:-:S05]  /*01b0*/  IMAD.WIDE R2, R41, 0x4, R4 ;  /* 0x0000000429027825 */ /* 0x004fca00078e0204 */
[----:B------:R-:W2:Y:S04]  /*01c0*/  @!P1 LDG.E.EL R42, desc[UR4][R2.64] ;  /* 0x00000004022a9981 */ /* 0x000ea8000c2e1900 */
[----:B------:R-:W3:Y:S01]  /*01d0*/  @!P1 LDG.E.EL R38, desc[UR4][R2.64] ;  /* 0x0000000402269981 */ /* 0x000ee2000c2e1900 */
[----:B------:R-:W-:-:S03]  /*01e0*/  IADD3 R6, R0, 0x200, RZ ;  /* 0x0000020000067810 */ /* 0x000fc60007ffe0ff */
[----:B------:R-:W3:Y:S04]  /*01f0*/  @!P1 LDG.E.EL R36, desc[UR4][R2.64] ;  /* 0x0000000402249981 */ /* 0x000ee8000c2e1900 */
[----:B------:R1:W3:Y:S01]  /*0200*/  @!P1 LDG.E.EL R25, desc[UR4][R2.64] ;  /* 0x0000000402199981 */ /* 0x0002e2000c2e1900 */
[----:B------:R-:W-:-:S04]  /*0210*/  LEA.HI R7, R7, R6, RZ, 0x8 ;  /* 0x0000000607077211 */ /* 0x000fc800078f40ff */
[----:B------:R-:W-:-:S05]  /*0220*/  SHF.R.S32.HI R7, RZ, 0x8, R7 ;  /* 0x00000008ff077819 */ /* 0x000fca0000011407 */
[----:B------:R-:W-:-:S05]  /*0230*/  IMAD.HI R8, R7, 0xfe03f81, RZ ;  /* 0x0fe03f8107087827 */ /* 0x000fca00078e02ff */
[----:B------:R-:W-:Y:S02]  /*0240*/  SHF.R.U32.HI R9, RZ, 0x1f, R8 ;  /* 0x0000001fff097819 */ /* 0x000fe40000011608 */
[----:B------:R-:W-:Y:S02]  /*0250*/  ISETP.GE.AND P0, PT, R6, 0x40800, PT ;  /* 0x000408000600780c */ /* 0x000fe40003f06270 */
[----:B------:R-:W-:-:S05]  /*0260*/  LEA.HI.SX32 R8, R8, R9, 0x1c ;  /* 0x0000000908087211 */ /* 0x000fca00078fe2ff */
[----:B------:R-:W-:-:S04]  /*0270*/  IMAD R39, R8, -0x102, R7 ;  /* 0xfffffefe08277824 */ /* 0x000fc800078e0207 */
[----:B------:R-:W-:-:S05]  /*0280*/  IMAD.WIDE R4, R39, 0x4, R4 ;  /* 0x0000000427047825 */ /* 0x000fca00078e0204 */
[----:B------:R-:W3:Y:S04]  /*0290*/  @!P0 LDG.E.EL R34, desc[UR4][R4.64] ;  /* 0x0000000404228981 */ /* 0x000ee8000c2e1900 */
[----:B------:R-:W3:Y:S04]  /*02a0*/  @!P0 LDG.E.EL R35, desc[UR4][R4.64] ;  /* 0x0000000404238981 */ /* 0x000ee8000c2e1900 */
[----:B------:R-:W3:Y:S04]  /*02b0*/  @!P0 LDG.E.EL R33, desc[UR4][R4.64] ;  /* 0x0000000404218981 */ /* 0x000ee8000c2e1900 */
[----:B------:R5:W3:Y:S01]  /*02c0*/  @!P0 LDG.E.EL R32, desc[UR4][R4.64] ;  /* 0x0000000404208981 */ /* 0x000ae2000c2e1900 */
[----:B-1----:R-:W-:Y:S01]  /*02d0*/  CS2R R2, SRZ ;  /* 0x0000000000027805 */ /* 0x002fe2000001ff00 */
[----:B----4-:R-:W-:Y:S01]  /*02e0*/  IMAD.WIDE R10, R41, 0x4, R30 ;  /* 0x00000004290a7825 */ /* 0x010fe200078e021e */
[----:B------:R-:W-:-:S02]  /*02f0*/  CS2R R8, SRZ ;  /* 0x0000000000087805 */ /* 0x000fc4000001ff00 */
[----:B------:R-:W-:Y:S02]  /*0300*/  CS2R R20, SRZ ;  /* 0x0000000000147805 */ /* 0x000fe4000001ff00 */
[----:B------:R-:W4:Y:S01]  /*0310*/  @!P1 LDG.E.EL R37, desc[UR4][R10.64] ;  /* 0x000000040a259981 */ /* 0x000f22000c2e1900 */
[----:B0----5:R-:W-:-:S03]  /*0320*/  CS2R R4, SRZ ;  /* 0x0000000000047805 */ /* 0x021fc6000001ff00 */
[----:B------:R-:W5:Y:S01]  /*0330*/  @!P1 LDG.E.EL R2, desc[UR4][R10.64] ;  /* 0x000000040a029981 */ /* 0x000f62000c2e1900 */
[----:B------:R-:W-:-:S03]  /*0340*/  IMAD.WIDE R18, R41, 0x4, R28 ;  /* 0x0000000429127825 */ /* 0x000fc600078e021c */
[----:B------:R-:W4:Y:S04]  /*0350*/  @!P1 LDG.E.EL R3, desc[UR4][R10.64] ;  /* 0x000000040a039981 */ /* 0x000f28000c2e1900 */
[----:B------:R0:W4:Y:S01]  /*0360*/  @!P1 LDG.E.EL R4, desc[UR4][R10.64] ;  /* 0x000000040a049981 */ /* 0x000122000c2e1900 */
[----:B------:R-:W-:-:S03]  /*0370*/  CS2R R6, SRZ ;  /* 0x0000000000067805 */ /* 0x000fc6000001ff00 */
[----:B------:R-:W4:Y:S01]  /*0380*/  @!P1 LDG.E.EL R9, desc[UR4][R18.64] ;  /* 0x0000000412099981 */ /* 0x000f22000c2e1900 */
[----:B------:R-:W-:-:S03]  /*0390*/  IMAD.WIDE R30, R39, 0x4, R30 ;  /* 0x00000004271e7825 */ /* 0x000fc600078e021e */
[----:B------:R-:W4:Y:S01]  /*03a0*/  @!P1 LDG.E.EL R20, desc[UR4][R18.64] ;  /* 0x0000000412149981 */ /* 0x000f22000c2e1900 */
[----:B0-----:R-:W-:Y:S02]  /*03b0*/  CS2R R10, SRZ ;  /* 0x00000000000a7805 */ /* 0x001fe4000001ff00 */
[----:B------:R-:W-:Y:S01]  /*03c0*/  CS2R R22, SRZ ;  /* 0x0000000000167805 */ /* 0x000fe2000001ff00 */
[----:B------:R-:W-:Y:S01]  /*03d0*/  IMAD.WIDE R28, R39, 0x4, R28 ;  /* 0x00000004271c7825 */ /* 0x000fe200078e021c */
[----:B------:R-:W4:Y:S04]  /*03e0*/  @!P0 LDG.E.EL R5, desc[UR4][R30.64] ;  /* 0x000000041e058981 */ /* 0x000f28000c2e1900 */
[----:B------:R-:W4:Y:S04]  /*03f0*/  @!P1 LDG.E.EL R10, desc[UR4][R18.64] ;  /* 0x00000004120a9981 */ /* 0x000f28000c2e1900 */
[----:B------:R-:W4:Y:S04]  /*0400*/  @!P1 LDG.E.EL R11, desc[UR4][R18.64] ;  /* 0x00000004120b9981 */ /* 0x000f28000c2e1900 */
[----:B------:R-:W4:Y:S04]  /*0410*/  @!P0 LDG.E.EL R6, desc[UR4][R30.64] ;  /* 0x000000041e068981 */ /* 0x000f28000c2e1900 */
[----:B------:R-:W4:Y:S04]  /*0420*/  @!P0 LDG.E.EL R7, desc[UR4][R30.64] ;  /* 0x000000041e078981 */ /* 0x000f28000c2e1900 */
[----:B------:R0:W4:Y:S04]  /*0430*/  @!P0 LDG.E.EL R8, desc[UR4][R30.64] ;  /* 0x000000041e088981 */ /* 0x000128000c2e1900 */
[----:B------:R-:W4:Y:S04]  /*0440*/  @!P0 LDG.E.EL R21, desc[UR4][R28.64] ;  /* 0x000000041c158981 */ /* 0x000f28000c2e1900 */
[----:B------:R-:W4:Y:S01]  /*0450*/  @!P0 LDG.E.EL R22, desc[UR4][R28.64] ;  /* 0x000000041c168981 */ /* 0x000f22000c2e1900 */
[----:B0-----:R-:W-:-:S03]  /*0460*/  IMAD.WIDE R30, R41, 0x4, R16 ;  /* 0x00000004291e7825 */ /* 0x001fc600078e0210 */
[----:B------:R-:W4:Y:S01]  /*0470*/  @!P0 LDG.E.EL R23, desc[UR4][R28.64] ;  /* 0x000000041c178981 */ /* 0x000f22000c2e1900 */
[----:B------:R-:W-:-:S03]  /*0480*/  IMAD.WIDE R16, R39, 0x4, R16 ;  /* 0x0000000427107825 */ /* 0x000fc600078e0210 */
[----:B------:R0:W4:Y:S02]  /*0490*/  @!P0 LDG.E.EL R24, desc[UR4][R28.64] ;  /* 0x000000041c188981 */ /* 0x000124000c2e1900 */
[----:B0-----:R-:W-:-:S06]  /*04a0*/  CS2R R28, SRZ ;  /* 0x00000000001c7805 */ /* 0x001fcc000001ff00 */
[----:B------:R-:W4:Y:S04]  /*04b0*/  @!P0 LDG.E.EL R28, desc[UR4][R16.64] ;  /* 0x00000004101c8981 */ /* 0x000f28000c2e1900 */
[----:B------:R-:W4:Y:S01]  /*04c0*/  @!P0 LDG.E.EL R29, desc[UR4][R16.64] ;  /* 0x00000004101d8981 */ /* 0x000f22000c2e1900 */
[----:B------:R-:W-:-:S06]  /*04d0*/  CS2R R40, SRZ ;  /* 0x0000000000287805 */ /* 0x000fcc000001ff00 */
[----:B------:R-:W4:Y:S04]  /*04e0*/  @!P1 LDG.E.EL R40, desc[UR4][R30.64] ;  /* 0x000000041e289981 */ /* 0x000f28000c2e1900 */
[----:B------:R-:W4:Y:S01]  /*04f0*/  @!P1 LDG.E.EL R41, desc[UR4][R30.64] ;  /* 0x000000041e299981 */ /* 0x000f22000c2e1900 */
[----:B------:R-:W-:Y:S02]  /*0500*/  CS2R R12, SRZ ;  /* 0x00000000000c7805 */ /* 0x000fe4000001ff00 */
[----:B------:R-:W-:Y:S01]  /*0510*/  CS2R R14, SRZ ;  /* 0x00000000000e7805 */ /* 0x000fe2000001ff00 */
[----:B------:R-:W-:-:S05]  /*0520*/  IMAD.WIDE R26, R0, 0x4, R26 ;  /* 0x00000004001a7825 */ /* 0x000fca00078e021a */
[----:B------:R-:W4:Y:S01]  /*0530*/  @!P1 LDG.E.128 R12, desc[UR4][R26.64] ;  /* 0x000000041a0c9981 */ /* 0x000f22000c1e1d00 */
[----:B--2---:R-:W-:-:S04]  /*0540*/  FADD R44, R42, 9.9999997473787516356e-06 ;  /* 0x3727c5ac2a2c7421 */ /* 0x004fc80000000000 */
[----:B------:R-:W0:Y:S01]  /*0550*/  MUFU.SQRT R18, R44 ;  /* 0x0000002c00127308 */ /* 0x000e220000002000 */
[----:B---3--:R-:W-:Y:S01]  /*0560*/  FADD R19, R38, 9.9999997473787516356e-06 ;  /* 0x3727c5ac26137421 */ /* 0x008fe20000000000 */
[----:B------:R-:W-:Y:S01]  /*0570*/  CS2R R38, SRZ ;  /* 0x0000000000267805 */ /* 0x000fe2000001ff00 */
[----:B------:R-:W-:-:S05]  /*0580*/  FADD R36, R36, 9.9999997473787516356e-06 ;  /* 0x3727c5ac24247421 */ /* 0x000fca0000000000 */
[----:B------:R-:W1:Y:S01]  /*0590*/  MUFU.SQRT R19, R19 ;  /* 0x0000001300137308 */ /* 0x000e620000002000 */
[----:B------:R-:W-:Y:S01]  /*05a0*/  FADD R25, R25, 9.9999997473787516356e-06 ;  /* 0x3727c5ac19197421 */ /* 0x000fe20000000000 */
[----:B------:R-:W2:Y:S04]  /*05b0*/  @!P0 LDG.E.EL R38, desc[UR4][R16.64] ;  /* 0x0000000410268981 */ /* 0x000ea8000c2e1900 */
[----:B------:R3:W2:Y:S01]  /*05c0*/  @!P0 LDG.E.EL R39, desc[UR4][R16.64] ;  /* 0x0000000410278981 */ /* 0x0006a2000c2e1900 */
[C---:B0-----:R-:W-:Y:S01]  /*05d0*/  FSETP.GT.AND P3, PT, R18.reuse, 8.50705917302346158658e+37, PT ;  /* 0x7e8000001200780b */ /* 0x041fe20003f64000 */
[----:B------:R0:W0:Y:S01]  /*05e0*/  MUFU.SQRT R44, R25 ;  /* 0x00000019002c7308 */ /* 0x0000220000002000 */
[----:B------:R-:W-:Y:S01]  /*05f0*/  FSETP.GEU.AND P6, PT, R18, 1.175494350822287508e-38, PT ;  /* 0x008000001200780b */ /* 0x000fe20003fce000 */
[----:B---3--:R-:W-:-:S06]  /*0600*/  HFMA2.MMA R16, -RZ, RZ, 1.625, 0 ;  /* 0x3e800000ff107435 */ /* 0x008fcc00000001ff */
[----:B------:R-:W3:Y:S01]  /*0610*/  MUFU.SQRT R36, R36 ;  /* 0x0000002400247308 */ /* 0x000ee20000002000 */
[----:B-1----:R-:W-:-:S03]  /*0620*/  FSETP.GT.AND P5, PT, R19, 8.50705917302346158658e+37, PT ;  /* 0x7e8000001300780b */ /* 0x002fc60003fa4000 */
[----:B------:R-:W-:Y:S01]  /*0630*/  @P3 FMUL R18, R18, 0.25 ;  /* 0x3e80000012123820 */ /* 0x000fe20000400000 */
[----:B------:R-:W-:Y:S02]  /*0640*/  FSETP.GEU.AND P2, PT, R19, 1.175494350822287508e-38, PT ;  /* 0x008000001300780b */ /* 0x000fe40003f4e000 */
[----:B0-----:R-:W-:Y:S01]  /*0650*/  FSEL R25, R16, 1, P3 ;  /* 0x3f80000010197808 */ /* 0x001fe20001800000 */
[----:B------:R-:W-:Y:S01]  /*0660*/  @!P6 FMUL R18, R18, 16777216 ;  /* 0x4b8000001212e820 */ /* 0x000fe20000400000 */
[----:B------:R-:W-:-:S03]  /*0670*/  FSETP.GT.AND P4, PT, R44, 8.50705917302346158658e+37, PT ;  /* 0x7e8000002c00780b */ /* 0x000fc60003f84000 */
[----:B------:R-:W-:Y:S01]  /*0680*/  @!P6 FMUL R25, R25, 16777216 ;  /* 0x4b8000001919e820 */ /* 0x000fe20000400000 */
[----:B---3--:R-:W-:Y:S01]  /*0690*/  FSETP.GT.AND P6, PT, R36, 8.50705917302346158658e+37, PT ;  /* 0x7e8000002400780b */ /* 0x008fe20003fc4000 */
[----:B------:R-:W-:Y:S01]  /*06a0*/  @P5 FMUL R19, R19, 0.25 ;  /* 0x3e80000013135820 */ /* 0x000fe20000400000 */
[----:B------:R-:W-:Y:S02]  /*06b0*/  FSEL R45, R16, 1, P5 ;  /* 0x3f800000102d7808 */ /* 0x000fe40002800000 */
[----:B------:R-:W-:Y:S02]  /*06c0*/  FSETP.GEU.AND P3, PT, R44, 1.175494350822287508e-38, PT ;  /* 0x008000002c00780b */ /* 0x000fe40003f6e000 */
[----:B------:R-:W-:Y:S02]  /*06d0*/  FSETP.GEU.AND P5, PT, R36, 1.175494350822287508e-38, PT ;  /* 0x008000002400780b */ /* 0x000fe40003fae000 */
[----:B------:R-:W-:Y:S01]  /*06e0*/  CS2R R42, SRZ ;  /* 0x00000000002a7805 */ /* 0x000fe2000001ff00 */
[----:B------:R-:W-:Y:S01]  /*06f0*/  @!P2 FMUL R19, R19, 16777216 ;  /* 0x4b8000001313a820 */ /* 0x000fe20000400000 */
[----:B------:R-:W0:Y:S01]  /*0700*/  MUFU.RCP R18, R18 ;  /* 0x0000001200127308 */ /* 0x000e220000001000 */
[----:B------:R-:W-:-:S03]  /*0710*/  @P4 FMUL R44, R44, 0.25 ;  /* 0x3e8000002c2c4820 */ /* 0x000fc60000400000 */
[----:B------:R-:W3:Y:S01]  /*0720*/  @!P1 LDG.E.EL R42, desc[UR4][R30.64] ;  /* 0x000000041e2a9981 */ /* 0x000ee2000c2e1900 */
[----:B------:R-:W-:-:S03]  /*0730*/  @P6 FMUL R36, R36, 0.25 ;  /* 0x3e80000024246820 */ /* 0x000fc60000400000 */
[----:B------:R1:W2:Y:S01]  /*0740*/  @!P1 LDG.E.EL R43, desc[UR4][R30.64] ;  /* 0x000000041e2b9981 */ /* 0x0002a2000c2e1900 */
[----:B------:R-:W-:Y:S01]  /*0750*/  FADD R34, R34, 9.9999997473787516356e-06 ;  /* 0x3727c5ac22227421 */ /* 0x000fe20000000000 */
[----:B------:R-:W-:Y:S01]  /*0760*/  @!P3 FMUL R44, R44, 16777216 ;  /* 0x4b8000002c2cb820 */ /* 0x000fe20000400000 */
[----:B------:R-:W-:Y:S01]  /*0770*/  @!P5 FMUL R36, R36, 16777216 ;  /* 0x4b8000002424d820 */ /* 0x000fe20000400000 */
[----:B-1----:R1:W0:Y:S01]  /*0780*/  MUFU.RCP R30, R19 ;  /* 0x00000013001e7308 */ /* 0x0022220000001000 */
[----:B------:R-:W-:Y:S01]  /*0790*/  @!P2 FMUL R45, R45, 16777216 ;  /* 0x4b8000002d2da820 */ /* 0x000fe20000400000 */
[----:B------:R-:W-:-:S06]  /*07a0*/  FADD R35, R35, 9.9999997473787516356e-06 ;  /* 0x3727c5ac23237421 */ /* 0x000fcc0000000000 */
[----:B------:R0:W-:Y:S01]  /*07b0*/  MUFU.SQRT R17, R34 ;  /* 0x0000002200117308 */ /* 0x0001e20000002000 */
[----:B-1----:R-:W-:-:S07]  /*07c0*/  FSEL R19, R16, 1, P4 ;  /* 0x3f80000010137808 */ /* 0x002fce0002000000 */
[----:B------:R-:W1:Y:S01]  /*07d0*/  MUFU.RCP R31, R44 ;  /* 0x0000002c001f7308 */ /* 0x000e620000001000 */
[----:B0-----:R-:W-:Y:S01]  /*07e0*/  FMUL R25, R18, R25 ;  /* 0x0000001912197220 */ /* 0x001fe20000400000 */
[----:B------:R-:W-:-:S06]  /*07f0*/  FMUL R30, R30, R45 ;  /* 0x0000002d1e1e7220 */ /* 0x000fcc0000400000 */
[----:B------:R-:W0:Y:S01]  /*0800*/  MUFU.RCP R36, R36 ;  /* 0x0000002400247308 */ /* 0x000e220000001000 */
[----:B------:R-:W-:Y:S01]  /*0810*/  FSEL R45, R16, 1, P6 ;  /* 0x3f800000102d7808 */ /* 0x000fe20003000000 */
[----:B------:R-:W-:-:S06]  /*0820*/  @!P3 FMUL R19, R19, 16777216 ;  /* 0x4b8000001313b820 */ /* 0x000fcc0000400000 */
[----:B------:R-:W5:Y:S01]  /*0830*/  MUFU.SQRT R18, R35 ;  /* 0x0000002300127308 */ /* 0x000f620000002000 */
[----:B------:R-:W-:Y:S01]  /*0840*/  @!P5 FMUL R45, R45, 16777216 ;  /* 0x4b8000002d2dd820 */ /* 0x000fe20000400000 */
[----:B------:R-:W-:Y:S01]  /*0850*/  FADD R34, R33, 9.9999997473787516356e-06 ;  /* 0x3727c5ac21227421 */ /* 0x000fe20000000000 */
[----:B-1----:R-:W-:Y:S01]  /*0860*/  FMUL R31, R31, R19 ;  /* 0x000000131f1f7220 */ /* 0x002fe20000400000 */
[C---:B------:R-:W-:Y:S01]  /*0870*/  FSETP.GT.AND P3, PT, R17.reuse, 8.50705917302346158658e+37, PT ;  /* 0x7e8000001100780b */ /* 0x040fe20003f64000 */
[----:B------:R-:W-:Y:S01]  /*0880*/  FADD R19, R32, 9.9999997473787516356e-06 ;  /* 0x3727c5ac20137421 */ /* 0x000fe20000000000 */
[----:B0-----:R-:W-:Y:S01]  /*0890*/  FMUL R32, R36, R45 ;  /* 0x0000002d24207220 */ /* 0x001fe20000400000 */
[----:B------:R-:W-:Y:S01]  /*08a0*/  FSETP.GEU.AND P6, PT, R17, 1.175494350822287508e-38, PT ;  /* 0x008000001100780b */ /* 0x000fe20003fce000 */
[----:B------:R-:W0:Y:S01]  /*08b0*/  MUFU.SQRT R36, R34 ;  /* 0x0000002200247308 */ /* 0x000e220000002000 */
[----:B------:R-:W-:Y:S02]  /*08c0*/  FSEL R33, R16, 1, P3 ;  /* 0x3f80000010217808 */ /* 0x000fe40001800000 */
[----:B-----5:R-:W-:-:S06]  /*08d0*/  FSETP.GT.AND P5, PT, R18, 8.50705917302346158658e+37, PT ;  /* 0x7e8000001200780b */ /* 0x020fcc0003fa4000 */
[----:B------:R-:W-:Y:S01]  /*08e0*/  @P3 FMUL R17, R17, 0.25 ;  /* 0x3e80000011113820 */ /* 0x000fe20000400000 */
[----:B------:R-:W1:Y:S03]  /*08f0*/  MUFU.SQRT R19, R19 ;  /* 0x0000001300137308 */ /* 0x000e660000002000 */
[----:B------:R-:W-:Y:S01]  /*0900*/  @!P6 FMUL R17, R17, 16777216 ;  /* 0x4b8000001111e820 */ /* 0x000fe20000400000 */
[----:B------:R-:W-:Y:S01]  /*0910*/  @!P6 FMUL R33, R33, 16777216 ;  /* 0x4b8000002121e820 */ /* 0x000fe20000400000 */
[----:B0-----:R-:W-:Y:S02]  /*0920*/  FSETP.GT.AND P6, PT, R36, 8.50705917302346158658e+37, PT ;  /* 0x7e8000002400780b */ /* 0x001fe40003fc4000 */
[C---:B------:R-:W-:Y:S01]  /*0930*/  FSETP.GEU.AND P2, PT, R18.reuse, 1.175494350822287508e-38, PT ;  /* 0x008000001200780b */ /* 0x040fe20003f4e000 */
[----:B------:R-:W-:Y:S01]  /*0940*/  @P5 FMUL R18, R18, 0.25 ;  /* 0x3e80000012125820 */ /* 0x000fe20000400000 */
[----:B------:R-:W-:-:S02]  /*0950*/  FSEL R34, R16, 1, P5 ;  /* 0x3f80000010227808 */ /* 0x000fc40002800000 */
[----:B------:R-:W-:Y:S02]  /*0960*/  FSETP.GEU.AND P5, PT, R36, 1.175494350822287508e-38, PT ;  /* 0x008000002400780b */ /* 0x000fe40003fae000 */
[----:B-1----:R-:W-:-:S05]  /*0970*/  FSETP.GT.AND P4, PT, R19, 8.50705917302346158658e+37, PT ;  /* 0x7e8000001300780b */ /* 0x002fca0003f84000 */
[----:B------:R-:W-:Y:S01]  /*0980*/  @P6 FMUL R36, R36, 0.25 ;  /* 0x3e80000024246820 */ /* 0x000fe20000400000 */
[----:B------:R-:W-:Y:S01]  /*0990*/  FSETP.GEU.AND P3, PT, R19, 1.175494350822287508e-38, PT ;  /* 0x008000001300780b */ /* 0x000fe20003f6e000 */
[----:B------:R0:W1:Y:S04]  /*09a0*/  MUFU.RCP R44, R17 ;  /* 0x00000011002c7308 */ /* 0x0000680000001000 */
[----:B------:R-:W-:-:S06]  /*09b0*/  @!P5 FMUL R36, R36, 16777216 ;  /* 0x4b8000002424d820 */ /* 0x000fcc0000400000 */
[----:B------:R-:W5:Y:S01]  /*09c0*/  MUFU.RCP R36, R36 ;  /* 0x0000002400247308 */ /* 0x000f620000001000 */
[----:B0-----:R-:W-:Y:S01]  /*09d0*/  FSEL R17, R16, 1, P6 ;  /* 0x3f80000010117808 */ /* 0x001fe20003000000 */
[----:B------:R-:W-:Y:S01]  /*09e0*/  @P4 FMUL R19, R19, 0.25 ;  /* 0x3e80000013134820 */ /* 0x000fe20000400000 */
[----:B------:R-:W-:-:S03]  /*09f0*/  @!P2 FMUL R18, R18, 16777216 ;  /* 0x4b8000001212a820 */ /* 0x000fc60000400000 */
[----:B------:R-:W-:Y:S01]  /*0a00*/  @!P3 FMUL R19, R19, 16777216 ;  /* 0x4b8000001313b820 */ /* 0x000fe20000400000 */
[----:B------:R-:W-:Y:S01]  /*0a10*/  @!P5 FMUL R17, R17, 16777216 ;  /* 0x4b8000001111d820 */ /* 0x000fe20000400000 */
[----:B-1----:R-:W-:Y:S01]  /*0a20*/  FMUL R33, R44, R33 ;  /* 0x000000212c217220 */ /* 0x002fe20000400000 */
[----:B------:R-:W-:Y:S01]  /*0a30*/  MUFU.RCP R45, R18 ;  /* 0x00000012002d7308 */ /* 0x000fe20000001000 */
[----:B------:R-:W-:Y:S01]  /*0a40*/  FSEL R44, R16, 1, P4 ;  /* 0x3f800000102c7808 */ /* 0x000fe20002000000 */
[----:B-----5:R-:W-:Y:S01]  /*0a50*/  FMUL R36, R36, R17 ;  /* 0x0000001124247220 */ /* 0x020fe20000400000 */
[----:B------:R-:W-:-:S05]  /*0a60*/  CS2R R16, SRZ ;  /* 0x0000000000107805 */ /* 0x000fca000001ff00 */
[----:B------:R0:W1:Y:S02]  /*0a70*/  MUFU.RCP R35, R19 ;  /* 0x0000001300237308 */ /* 0x0000640000001000 */
[----:B0-----:R-:W-:-:S06]  /*0a80*/  CS2R R18, SRZ ;  /* 0x0000000000127805 */ /* 0x001fcc000001ff00 */
[----:B------:R-:W5:Y:S01]  /*0a90*/  @!P0 LDG.E.128 R16, desc[UR4][R26.64+0x800] ;  /* 0x000800041a108981 */ /* 0x000f62000c1e1d00 */
[----:B------:R-:W-:-:S04]  /*0aa0*/  @!P3 FMUL R44, R44, 16777216 ;  /* 0x4b8000002c2cb820 */ /* 0x000fc80000400000 */
[----:B-1----:R-:W-:Y:S01]  /*0ab0*/  FMUL R35, R35, R44 ;  /* 0x0000002c23237220 */ /* 0x002fe20000400000 */
[----:B----4-:R-:W-:Y:S01]  /*0ac0*/  FADD R44, -R37, R12 ;  /* 0x0000000c252c7221 */ /* 0x010fe20000000100 */
[----:B------:R-:W-:Y:S02]  /*0ad0*/  FADD R37, -R2, R13 ;  /* 0x0000000d02257221 */ /* 0x000fe40000000100 */
[----:B------:R-:W0:Y:S01]  /*0ae0*/  LDC.64 R12, c[0x0][0x238] ;  /* 0x00008e00ff0c7b82 */ /* 0x000e220000000a00 */
[----:B------:R-:W-:Y:S01]  /*0af0*/  FADD R14, -R3, R14 ;  /* 0x0000000e030e7221 */ /* 0x000fe20000000100 */
[----:B------:R-:W-:Y:S01]  /*0b00*/  FADD R15, -R4, R15 ;  /* 0x0000000f040f7221 */ /* 0x000fe20000000100 */
[----:B------:R-:W-:Y:S01]  /*0b10*/  FMUL R25, R25, R44 ;  /* 0x0000002c19197220 */ /* 0x000fe20000400000 */
[----:B------:R-:W-:Y:S01]  /*0b20*/  FMUL R30, R30, R37 ;  /* 0x000000251e1e7220 */ /* 0x000fe20000400000 */
[----:B------:R-:W-:Y:S01]  /*0b30*/  FMUL R31, R31, R14 ;  /* 0x0000000e1f1f7220 */ /* 0x000fe20000400000 */
[----:B------:R-:W-:Y:S01]  /*0b40*/  FMUL R32, R32, R15 ;  /* 0x0000000f20207220 */ /* 0x000fe20000400000 */
[----:B------:R-:W-:Y:S01]  /*0b50*/  @!P2 FMUL R34, R34, 16777216 ;  /* 0x4b8000002222a820 */ /* 0x000fe20000400000 */
[----:B------:R-:W-:Y:S01]  /*0b60*/  FFMA R9, R25, R9, R40 ;  /* 0x0000000919097223 */ /* 0x000fe20000000028 */
[----:B------:R-:W-:-:S02]  /*0b70*/  FFMA R10, R30, R10, R41 ;  /* 0x0000000a1e0a7223 */ /* 0x000fc40000000029 */
[----:B------:R-:W-:Y:S02]  /*0b80*/  FMUL R34, R45, R34 ;  /* 0x000000222d227220 */ /* 0x000fe40000400000 */
[C---:B------:R-:W-:Y:S02]  /*0b90*/  FSETP.GEU.AND P5, PT, R9.reuse, RZ, PT ;  /* 0x000000ff0900720b */ /* 0x040fe40003fae000 */
[----:B------:R-:W-:Y:S02]  /*0ba0*/  FSETP.GEU.AND P4, PT, R10, RZ, PT ;  /* 0x000000ff0a00720b */ /* 0x000fe40003f8e000 */
[----:B------:R-:W-:Y:S01]  /*0bb0*/  SEL R4, R9, RZ, P5 ;  /* 0x000000ff09047207 */ /* 0x000fe20002800000 */
[----:B0-----:R-:W-:-:S04]  /*0bc0*/  IMAD.WIDE R12, R0, 0x4, R12 ;  /* 0x00000004000c7825 */ /* 0x001fc800078e020c */
[----:B---3--:R-:W-:Y:S01]  /*0bd0*/  FFMA R11, R31, R11, R42 ;  /* 0x0000000b1f0b7223 */ /* 0x008fe2000000002a */
[----:B--2---:R-:W-:-:S04]  /*0be0*/  FFMA R20, R32, R20, R43 ;  /* 0x0000001420147223 */ /* 0x004fc8000000002b */
[----:B------:R-:W-:Y:S02]  /*0bf0*/  FSETP.GEU.AND P3, PT, R11, RZ, PT ;  /* 0x000000ff0b00720b */ /* 0x000fe40003f6e000 */
[----:B------:R-:W-:Y:S01]  /*0c00*/  FSETP.GEU.AND P2, PT, R20, RZ, PT ;  /* 0x000000ff1400720b */ /* 0x000fe20003f4e000 */
[----:B-----5:R-:W-:Y:S01]  /*0c10*/  FADD R19, -R8, R19 ;  /* 0x0000001308137221 */ /* 0x020fe20000000100 */
[----:B------:R-:W-:Y:S01]  /*0c20*/  FADD R18, -R7, R18 ;  /* 0x0000001207127221 */ /* 0x000fe20000000100 */
[----:B------:R-:W-:Y:S01]  /*0c30*/  FADD R17, -R6, R17 ;  /* 0x0000001106117221 */ /* 0x000fe20000000100 */
[----:B------:R-:W-:Y:S01]  /*0c40*/  FADD R16, -R5, R16 ;  /* 0x0000001005107221 */ /* 0x000fe20000000100 */
[----:B------:R-:W-:Y:S01]  /*0c50*/  FMUL R36, R36, R19 ;  /* 0x0000001324247220 */ /* 0x000fe20000400000 */
[----:B------:R-:W-:Y:S01]  /*0c60*/  FMUL R35, R35, R18 ;  /* 0x0000001223237220 */ /* 0x000fe20000400000 */
[----:B------:R-:W-:Y:S01]  /*0c70*/  FMUL R34, R34, R17 ;  /* 0x0000001122227220 */ /* 0x000fe20000400000 */
[----:B------:R-:W-:Y:S01]  /*0c80*/  FMUL R33, R33, R16 ;  /* 0x0000001021217220 */ /* 0x000fe20000400000 */
[----:B------:R-:W-:Y:S01]  /*0c90*/  SEL R7, R20, RZ, P2 ;  /* 0x000000ff14077207 */ /* 0x000fe20001000000 */
[----:B------:R-:W-:Y:S01]  /*0ca0*/  FFMA R24, R36, R24, R39 ;  /* 0x0000001824187223 */ /* 0x000fe20000000027 */
[----:B------:R-:W-:Y:S01]  /*0cb0*/  SEL R6, R11, RZ, P3 ;  /* 0x000000ff0b067207 */ /* 0x000fe20001800000 */
[----:B------:R-:W-:Y:S01]  /*0cc0*/  FFMA R23, R35, R23, R38 ;  /* 0x0000001723177223 */ /* 0x000fe20000000026 */
[----:B------:R-:W-:Y:S01]  /*0cd0*/  SEL R5, R10, RZ, P4 ;  /* 0x000000ff0a057207 */ /* 0x000fe20002000000 */
[----:B------:R-:W-:Y:S01]  /*0ce0*/  FFMA R22, R34, R22, R29 ;  /* 0x0000001622167223 */ /* 0x000fe2000000001d */
[----:B------:R-:W-:-:S02]  /*0cf0*/  FFMA R21, R33, R21, R28 ;  /* 0x0000001521157223 */ /* 0x000fc4000000001c */
[----:B------:R-:W-:Y:S01]  /*0d00*/  FSETP.GEU.AND P2, PT, R23, RZ, PT ;  /* 0x000000ff1700720b */ /* 0x000fe20003f4e000 */
[----:B------:R0:W-:Y:S01]  /*0d10*/  @!P1 STG.E.128 desc[UR4][R12.64], R4 ;  /* 0x000000040c009986 */ /* 0x0001e2000c101d04 */
[----:B------:R-:W-:Y:S02]  /*0d20*/  FSETP.GEU.AND P1, PT, R24, RZ, PT ;  /* 0x000000ff1800720b */ /* 0x000fe40003f2e000 */
[----:B------:R-:W-:Y:S02]  /*0d30*/  FSETP.GEU.AND P3, PT, R22, RZ, PT ;  /* 0x000000ff1600720b */ /* 0x000fe40003f6e000 */
[----:B------:R-:W-:Y:S02]  /*0d40*/  FSETP.GEU.AND P4, PT, R21, RZ, PT ;  /* 0x000000ff1500720b */ /* 0x000fe40003f8e000 */
[----:B------:R-:W-:Y:S02]  /*0d50*/  SEL R11, R24, RZ, P1 ;  /* 0x000000ff180b7207 */ /* 0x000fe40000800000 */
[----:B------:R-:W-:-:S02]  /*0d60*/  SEL R10, R23, RZ, P2 ;  /* 0x000000ff170a7207 */ /* 0x000fc40001000000 */
[----:B------:R-:W-:Y:S02]  /*0d70*/  SEL R9, R22, RZ, P3 ;  /* 0x000000ff16097207 */ /* 0x000fe40001800000 */
[----:B------:R-:W-:Y:S01]  /*0d80*/  SEL R8, R21, RZ, P4 ;  /* 0x000000ff15087207 */ /* 0x000fe20002000000 */
[----:B0-----:R-:W-:Y:S06]  /*0d90*/  @P0 EXIT ;  /* 0x000000000000094d */ /* 0x001fec0003800000 */
[----:B------:R-:W-:Y:S01]  /*0da0*/  STG.E.128 desc[UR4][R12.64+0x800], R8 ;  /* 0x000800080c007986 */ /* 0x000fe2000c101d04 */
[----:B------:R-:W-:Y:S05]  /*0db0*/  EXIT ;  /* 0x000000000000794d */ /* 0x000fea0003800000 */
.L_x_0:
[----:B------:R-:W-:-:S00]  /*0dc0*/  BRA `(.L_x_0) ;  /* 0xfffffffc00fc7947 */ /* 0x000fc0000383ffff */
[----:B------:R-:W-:-:S00]  /*0dd0*/  NOP ;  /* 0x0000000000007918 */ /* 0x000fc00000000000 */
        /* <DEDUP_REMOVED lines=10> */
.L_x_1:


//--------------------- .nv.global.init           --------------------------
	.section	.nv.global.init,"aw",@progbits
.nv.global.init:
	.type		_$_str,@object
	.size		_$_str,(_$_str_$_2 - _$_str)
_$_str:
        /*0000*/ 	.byte	0x5f, 0x5f, 0x43, 0x55, 0x44, 0x41, 0x5f, 0x46, 0x54, 0x5a, 0x00
	.type		_$_str_$_2,@object
	.size		_$_str_$_2,(.L_1 - _$_str_$_2)
_$_str_$_2:
        /*000b*/ 	.byte	0x5f, 0x5f, 0x43, 0x55, 0x44, 0x41, 0x5f, 0x50, 0x52, 0x45, 0x43, 0x5f, 0x53, 0x51, 0x52, 0x54
        /*001b*/ 	.byte	0x00
.L_1:


//--------------------- .nv.constant0.triton_poi_fused__native_batch_norm_legit_no_training_relu_68 --------------------------
	.section	.nv.constant0.triton_poi_fused__native_batch_norm_legit_no_training_relu_68,"a",@progbits
	.sectionflags	@""
	.align	4
.nv.constant0.triton_poi_fused__native_batch_norm_legit_no_training_relu_68:
	.zero		580
